	.headerflags	@"EF_CUDA_TEXMODE_UNIFIED EF_CUDA_64BIT_ADDRESS EF_CUDA_ACCELERATORS EF_CUDA_SM90 EF_CUDA_VIRTUAL_SM(EF_CUDA_SM90)"
	.elftype	@"ET_EXEC"


//--------------------- .nv.info                  --------------------------
	.section	.nv.info,"",@"SHT_CUDA_INFO"
	.align	4


	//----- nvinfo : EIATTR_REGCOUNT
	.align		4
        /*0000*/ 	.byte	0x04, 0x2f
        /*0002*/ 	.short	(.L_1 - .L_0)
	.align		4
.L_0:
        /*0004*/ 	.word	index@(triton_poi_fused_cat_17)
        /*0008*/ 	.word	0x00000019


	//----- nvinfo : EIATTR_MIN_STACK_SIZE
	.align		4
.L_1:
        /*000c*/ 	.byte	0x04, 0x12
        /*000e*/ 	.short	(.L_3 - .L_2)
	.align		4
.L_2:
        /*0010*/ 	.word	index@(triton_poi_fused_cat_17)
        /*0014*/ 	.word	0x00000000


	//----- nvinfo : EIATTR_FRAME_SIZE
	.align		4
.L_3:
        /*0018*/ 	.byte	0x04, 0x11
        /*001a*/ 	.short	(.L_5 - .L_4)
	.align		4
.L_4:
        /*001c*/ 	.word	index@(triton_poi_fused_cat_17)
        /*0020*/ 	.word	0x00000000


	//----- nvinfo : EIATTR_MIN_STACK_SIZE
	.align		4
.L_5:
        /*0024*/ 	.byte	0x04, 0x12
        /*0026*/ 	.short	(.L_7 - .L_6)
	.align		4
.L_6:
        /*0028*/ 	.word	index@(triton_poi_fused_cat_17)
        /*002c*/ 	.word	0x00000000
.L_7:


//--------------------- .nv.info.triton_poi_fused_cat_17 --------------------------
	.section	.nv.info.triton_poi_fused_cat_17,"",@"SHT_CUDA_INFO"
	.sectionflags	@""
	.align	4


	//----- nvinfo : EIATTR_CUDA_API_VERSION
	.align		4
        /*0000*/ 	.byte	0x04, 0x37
        /*0002*/ 	.short	(.L_9 - .L_8)
.L_8:
        /*0004*/ 	.word	0x0000007c


	//----- nvinfo : EIATTR_KPARAM_INFO
	.align		4
.L_9:
        /*0008*/ 	.byte	0x04, 0x17
        /*000a*/ 	.short	(.L_11 - .L_10)
.L_10:
        /*000c*/ 	.word	0x00000000
        /*0010*/ 	.short	0x0002
        /*0012*/ 	.short	0x0010
        /*0014*/ 	.byte	0x00, 0xf0, 0x11, 0x00


	//----- nvinfo : EIATTR_KPARAM_INFO
	.align		4
.L_11:
        /*0018*/ 	.byte	0x04, 0x17
        /*001a*/ 	.short	(.L_13 - .L_12)
.L_12:
        /*001c*/ 	.word	0x00000000
        /*0020*/ 	.short	0x0001
        /*0022*/ 	.short	0x0008
        /*0024*/ 	.byte	0x00, 0xf4, 0x21, 0x00


	//----- nvinfo : EIATTR_KPARAM_INFO
	.align		4
.L_13:
        /*0028*/ 	.byte	0x04, 0x17
        /*002a*/ 	.short	(.L_15 - .L_14)
.L_14:
        /*002c*/ 	.word	0x00000000
        /*0030*/ 	.short	0x0000
        /*0032*/ 	.short	0x0000
        /*0034*/ 	.byte	0x00, 0xf4, 0x21, 0x00


	//----- nvinfo : EIATTR_SPARSE_MMA_MASK
	.align		4
.L_15:
        /*0038*/ 	.byte	0x03, 0x50
        /*003a*/ 	.short	0x0000


	//----- nvinfo : EIATTR_MAXREG_COUNT
	.align		4
        /*003c*/ 	.byte	0x03, 0x1b
        /*003e*/ 	.short	0x00ff


	//----- nvinfo : EIATTR_EXIT_INSTR_OFFSETS
	.align		4
        /*0040*/ 	.byte	0x04, 0x1c
        /*0042*/ 	.short	(.L_17 - .L_16)


	//   ....[0]....
.L_16:
        /*0044*/ 	.word	0x000004c0


	//----- nvinfo : EIATTR_REQNTID
	.align		4
.L_17:
        /*0048*/ 	.byte	0x04, 0x10
        /*004a*/ 	.short	(.L_19 - .L_18)
.L_18:
        /*004c*/ 	.word	0x00000100
        /*0050*/ 	.word	0x00000001
        /*0054*/ 	.word	0x00000001


	//----- nvinfo : EIATTR_CBANK_PARAM_SIZE
	.align		4
.L_19:
        /*0058*/ 	.byte	0x03, 0x19
        /*005a*/ 	.short	0x0014


	//----- nvinfo : EIATTR_PARAM_CBANK
	.align		4
        /*005c*/ 	.byte	0x04, 0x0a
        /*005e*/ 	.short	(.L_21 - .L_20)
	.align		4
.L_20:
        /*0060*/ 	.word	index@(.nv.constant0.triton_poi_fused_cat_17)
        /*0064*/ 	.short	0x0210
        /*0066*/ 	.short	0x0014


	//----- nvinfo : EIATTR_SW_WAR
	.align		4
.L_21:
        /*0068*/ 	.byte	0x04, 0x36
        /*006a*/ 	.short	(.L_23 - .L_22)
.L_22:
        /*006c*/ 	.word	0x00000008
.L_23:


//--------------------- .nv.callgraph             --------------------------
	.section	.nv.callgraph,"",@"SHT_CUDA_CALLGRAPH"
	.align	4
	.sectionentsize	8
	.align		4
        /*0000*/ 	.word	0x00000000
	.align		4
        /*0004*/ 	.word	0xffffffff
	.align		4
        /*0008*/ 	.word	0x00000000
	.align		4
        /*000c*/ 	.word	0xfffffffe
	.align		4
        /*0010*/ 	.word	0x00000000
	.align		4
        /*0014*/ 	.word	0xfffffffd
	.align		4
        /*0018*/ 	.word	0x00000000
	.align		4
        /*001c*/ 	.word	0xfffffffc


//--------------------- .text.triton_poi_fused_cat_17 --------------------------
	.section	.text.triton_poi_fused_cat_17,"ax",@progbits
	.align	128
        .global         triton_poi_fused_cat_17
        .type           triton_poi_fused_cat_17,@function
        .size           triton_poi_fused_cat_17,(.L_x_1 - triton_poi_fused_cat_17)
        .other          triton_poi_fused_cat_17,@"STO_CUDA_ENTRY STV_DEFAULT"
triton_poi_fused_cat_17:
.text.triton_poi_fused_cat_17:
[----:B------:R-:W-:Y:S01]  /*0000*/  LDC R1, c[0x0][0x28] ;  /* 0x00000a00ff017b82 */ /* 0x000fe20000000800 */
[----:B------:R-:W1:Y:S01]  /*0010*/  S2R R0, SR_TID.X ;  /* 0x0000000000007919 */ /* 0x000e620000002100 */
[----:B------:R-:W-:Y:S01]  /*0020*/  ULDC.64 UR4, c[0x0][0x208] ;  /* 0x0000820000047ab9 */ /* 0x000fe20000000a00 */
[----:B------:R-:W2:Y:S01]  /*0030*/  S2R R3, SR_CTAID.X ;  /* 0x0000000000037919 */ /* 0x000ea20000002500 */
[----:B-1----:R-:W-:-:S05]  /*0040*/  IMAD.SHL.U32 R0, R0, 0x2, RZ ;  /* 0x0000000200007824 */ /* 0x002fca00078e00ff */
[----:B------:R-:W-:-:S05]  /*0050*/  LOP3.LUT R0, R0, 0x1fe, RZ, 0xc0, !PT ;  /* 0x000001fe00007812 */ /* 0x000fca00078ec0ff */
[----:B--2---:R-:W-:-:S04]  /*0060*/  IMAD R0, R3, 0x200, R0 ;  /* 0x0000020003007824 */ /* 0x004fc800078e0200 */
[C---:B------:R-:W-:Y:S02]  /*0070*/  VIADD R4, R0.reuse, 0x1 ;  /* 0x0000000100047836 */ /* 0x040fe40000000000 */
[----:B------:R-:W-:-:S04]  /*0080*/  IMAD.HI R2, R0, 0x55555556, RZ ;  /* 0x5555555600027827 */ /* 0x000fc800078e02ff */
[----:B------:R-:W-:Y:S01]  /*0090*/  IMAD.HI R3, R4, 0x55555556, RZ ;  /* 0x5555555604037827 */ /* 0x000fe200078e02ff */
[----:B------:R-:W-:-:S03]  /*00a0*/  LEA.HI R5, R2, R2, RZ, 0x1 ;  /* 0x0000000202057211 */ /* 0x000fc600078f08ff */
[----:B------:R-:W-:Y:S01]  /*00b0*/  IMAD.HI R9, R0, 0x2aaaaaab, RZ ;  /* 0x2aaaaaab00097827 */ /* 0x000fe200078e02ff */
[----:B------:R-:W-:Y:S02]  /*00c0*/  LEA.HI R7, R3, R3, RZ, 0x1 ;  /* 0x0000000303077211 */ /* 0x000fe400078f08ff */
[----:B------:R-:W-:Y:S01]  /*00d0*/  SHF.R.S32.HI R6, RZ, 0x1f, R5 ;  /* 0x0000001fff067819 */ /* 0x000fe20000011405 */
[----:B------:R-:W1:Y:S01]  /*00e0*/  LDC.64 R2, c[0x0][0x210] ;  /* 0x00008400ff027b82 */ /* 0x000e620000000a00 */
[----:B------:R-:W-:Y:S02]  /*00f0*/  SHF.R.S32.HI R8, RZ, 0x1f, R7 ;  /* 0x0000001fff087819 */ /* 0x000fe40000011407 */
[----:B------:R-:W-:Y:S02]  /*0100*/  LEA.HI R6, R6, R5, RZ, 0xe ;  /* 0x0000000506067211 */ /* 0x000fe400078f70ff */
[----:B------:R-:W-:Y:S02]  /*0110*/  LEA.HI R8, R8, R7, RZ, 0xe ;  /* 0x0000000708087211 */ /* 0x000fe400078f70ff */
[----:B------:R-:W-:-:S02]  /*0120*/  LOP3.LUT R6, R6, 0xffffc000, RZ, 0xc0, !PT ;  /* 0xffffc00006067812 */ /* 0x000fc400078ec0ff */
[----:B------:R-:W-:Y:S02]  /*0130*/  SHF.R.U32.HI R10, RZ, 0x1f, R9 ;  /* 0x0000001fff0a7819 */ /* 0x000fe40000011609 */
[----:B------:R-:W-:Y:S01]  /*0140*/  LOP3.LUT R8, R8, 0xffffc000, RZ, 0xc0, !PT ;  /* 0xffffc00008087812 */ /* 0x000fe200078ec0ff */
[----:B------:R-:W-:Y:S01]  /*0150*/  IMAD.IADD R6, R5, 0x1, -R6 ;  /* 0x0000000105067824 */ /* 0x000fe200078e0a06 */
[----:B------:R-:W-:Y:S01]  /*0160*/  LEA.HI R9, R9, R10, RZ, 0x13 ;  /* 0x0000000a09097211 */ /* 0x000fe200078f98ff */
[----:B------:R-:W-:Y:S01]  /*0170*/  IMAD R5, R5, -0x3, R0 ;  /* 0xfffffffd05057824 */ /* 0x000fe200078e0200 */
[----:B------:R-:W-:Y:S01]  /*0180*/  IADD3 R8, R7, -R8, RZ ;  /* 0x8000000807087210 */ /* 0x000fe20007ffe0ff */
[----:B------:R-:W-:Y:S02]  /*0190*/  IMAD R7, R7, -0x3, R4 ;  /* 0xfffffffd07077824 */ /* 0x000fe400078e0204 */
[----:B------:R-:W-:Y:S01]  /*01a0*/  IMAD R17, R9, 0x10000, R6 ;  /* 0x0001000009117824 */ /* 0x000fe200078e0206 */
[----:B------:R-:W-:Y:S01]  /*01b0*/  ISETP.NE.AND P4, PT, R5, 0x1, PT ;  /* 0x000000010500780c */ /* 0x000fe20003f85270 */
[----:B------:R-:W-:Y:S01]  /*01c0*/  IMAD R9, R9, 0x10000, R8 ;  /* 0x0001000009097824 */ /* 0x000fe200078e0208 */
[----:B------:R-:W-:Y:S01]  /*01d0*/  ISETP.GT.AND P0, PT, R5, 0x1, PT ;  /* 0x000000010500780c */ /* 0x000fe20003f04270 */
[----:B------:R-:W-:Y:S01]  /*01e0*/  VIADD R11, R17, 0x4000 ;  /* 0x00004000110b7836 */ /* 0x000fe20000000000 */
[----:B------:R-:W-:Y:S01]  /*01f0*/  ISETP.GT.AND P1, PT, R7, 0x1, PT ;  /* 0x000000010700780c */ /* 0x000fe20003f24270 */
[----:B------:R-:W-:Y:S01]  /*0200*/  VIADD R15, R17, 0x8000 ;  /* 0x00008000110f7836 */ /* 0x000fe20000000000 */
[----:B------:R-:W-:-:S02]  /*0210*/  ISETP.GE.AND P2, PT, R5, 0x1, PT ;  /* 0x000000010500780c */ /* 0x000fc40003f46270 */
[----:B------:R-:W-:Y:S02]  /*0220*/  CS2R R4, SRZ ;  /* 0x0000000000047805 */ /* 0x000fe4000001ff00 */
[----:B------:R-:W-:Y:S01]  /*0230*/  ISETP.NE.AND P5, PT, R7, 0x1, PT ;  /* 0x000000010700780c */ /* 0x000fe20003fa5270 */
[----:B------:R-:W-:Y:S01]  /*0240*/  VIADD R19, R9, 0x8000 ;  /* 0x0000800009137836 */ /* 0x000fe20000000000 */
[----:B------:R-:W-:Y:S01]  /*0250*/  ISETP.GE.AND P3, PT, R7, 0x1, PT ;  /* 0x000000010700780c */ /* 0x000fe20003f66270 */
[--C-:B-1----:R-:W-:Y:S01]  /*0260*/  IMAD.WIDE R10, R11, 0x4, R2.reuse ;  /* 0x000000040b0a7825 */ /* 0x102fe200078e0202 */
[----:B------:R-:W-:Y:S02]  /*0270*/  IADD3 R13, R9, 0x4000, RZ ;  /* 0x00004000090d7810 */ /* 0x000fe40007ffe0ff */
[----:B------:R-:W-:Y:S01]  /*0280*/  CS2R R20, SRZ ;  /* 0x0000000000147805 */ /* 0x000fe2000001ff00 */
[----:B------:R-:W-:Y:S01]  /*0290*/  HFMA2.MMA R18, -RZ, RZ, 0, 0 ;  /* 0x00000000ff127435 */ /* 0x000fe200000001ff */
[--C-:B------:R-:W-:Y:S01]  /*02a0*/  IMAD.WIDE R6, R17, 0x4, R2.reuse ;  /* 0x0000000411067825 */ /* 0x100fe200078e0202 */
[----:B------:R1:W2:Y:S03]  /*02b0*/  @!P4 LDG.E.EL R4, desc[UR4][R10.64] ;  /* 0x000000040a04c981 */ /* 0x0002a6000c2e1900 */
[----:B------:R-:W-:-:S04]  /*02c0*/  IMAD.WIDE R14, R15, 0x4, R2 ;  /* 0x000000040f0e7825 */ /* 0x000fc800078e0202 */
[--C-:B------:R-:W-:Y:S01]  /*02d0*/  IMAD.WIDE R16, R19, 0x4, R2.reuse ;  /* 0x0000000413107825 */ /* 0x100fe200078e0202 */
[----:B------:R-:W3:Y:S03]  /*02e0*/  @P0 LDG.E.EL R20, desc[UR4][R14.64] ;  /* 0x000000040e140981 */ /* 0x000ee6000c2e1900 */
[----:B-1----:R-:W-:Y:S01]  /*02f0*/  IMAD.MOV.U32 R10, RZ, RZ, RZ ;  /* 0x000000ffff0a7224 */ /* 0x002fe200078e00ff */
[----:B------:R-:W4:Y:S01]  /*0300*/  @P1 LDG.E.EL R21, desc[UR4][R16.64] ;  /* 0x0000000410151981 */ /* 0x000f22000c2e1900 */
[----:B------:R-:W-:-:S03]  /*0310*/  IMAD.WIDE R12, R13, 0x4, R2 ;  /* 0x000000040d0c7825 */ /* 0x000fc600078e0202 */
[----:B------:R1:W5:Y:S01]  /*0320*/  @!P2 LDG.E.EL R18, desc[UR4][R6.64] ;  /* 0x000000040612a981 */ /* 0x000362000c2e1900 */
[----:B------:R-:W-:Y:S02]  /*0330*/  IMAD.WIDE R8, R9, 0x4, R2 ;  /* 0x0000000409087825 */ /* 0x000fe400078e0202 */
[----:B------:R-:W1:Y:S01]  /*0340*/  LDC.64 R2, c[0x0][0x218] ;  /* 0x00008600ff027b82 */ /* 0x000e620000000a00 */
[----:B------:R1:W5:Y:S04]  /*0350*/  @!P5 LDG.E.EL R5, desc[UR4][R12.64] ;  /* 0x000000040c05d981 */ /* 0x000368000c2e1900 */
[----:B------:R-:W5:Y:S01]  /*0360*/  @!P3 LDG.E.EL R10, desc[UR4][R8.64] ;  /* 0x00000004080ab981 */ /* 0x000f62000c2e1900 */
[----:B------:R-:W-:Y:S01]  /*0370*/  MOV R22, 0x3ee66666 ;  /* 0x3ee6666600167802 */ /* 0x000fe20000000f00 */
[----:B-1----:R-:W-:-:S02]  /*0380*/  IMAD.MOV.U32 R7, RZ, RZ, 0x3eea7efa ;  /* 0x3eea7efaff077424 */ /* 0x002fc400078e00ff */
[----:B------:R-:W-:Y:S02]  /*0390*/  IMAD.MOV.U32 R12, RZ, RZ, 0x3ee56042 ;  /* 0x3ee56042ff0c7424 */ /* 0x000fe400078e00ff */
[----:B0-----:R-:W-:Y:S01]  /*03a0*/  IMAD.WIDE R2, R0, 0x4, R2 ;  /* 0x0000000400027825 */ /* 0x001fe200078e0202 */
[----:B--2---:R-:W-:Y:S02]  /*03b0*/  SEL R11, R4, RZ, !P4 ;  /* 0x000000ff040b7207 */ /* 0x004fe40006000000 */
[----:B---3--:R-:W-:Y:S02]  /*03c0*/  SEL R13, R20, RZ, P0 ;  /* 0x000000ff140d7207 */ /* 0x008fe40000000000 */
[----:B----4-:R-:W-:-:S03]  /*03d0*/  SEL R21, R21, RZ, P1 ;  /* 0x000000ff15157207 */ /* 0x010fc60000800000 */
[-C--:B------:R-:W-:Y:S01]  /*03e0*/  FFMA R6, R13, R22.reuse, -0.18799999356269836426 ;  /* 0xbe4083120d067423 */ /* 0x080fe20000000016 */
[----:B-----5:R-:W-:Y:S01]  /*03f0*/  SEL R18, R18, RZ, !P2 ;  /* 0x000000ff12127207 */ /* 0x020fe20005000000 */
[----:B------:R-:W-:Y:S01]  /*0400*/  FFMA R21, R21, R22, -0.18799999356269836426 ;  /* 0xbe40831215157423 */ /* 0x000fe20000000016 */
[----:B------:R-:W-:Y:S02]  /*0410*/  SEL R5, R5, RZ, !P5 ;  /* 0x000000ff05057207 */ /* 0x000fe40006800000 */
[----:B------:R-:W-:Y:S01]  /*0420*/  SEL R10, R10, RZ, !P3 ;  /* 0x000000ff0a0a7207 */ /* 0x000fe20005800000 */
[-C--:B------:R-:W-:Y:S02]  /*0430*/  FFMA R4, R11, R12.reuse, -0.087999999523162841797 ;  /* 0xbdb439580b047423 */ /* 0x080fe4000000000c */
[----:B------:R-:W-:Y:S01]  /*0440*/  FFMA R5, R5, R12, -0.087999999523162841797 ;  /* 0xbdb4395805057423 */ /* 0x000fe2000000000c */
[-C--:B------:R-:W-:Y:S01]  /*0450*/  FFMA R9, R18, R7.reuse, -0.029999999329447746277 ;  /* 0xbcf5c28f12097423 */ /* 0x080fe20000000007 */
[----:B------:R-:W-:Y:S01]  /*0460*/  @P4 FSEL R4, R6, RZ, P0 ;  /* 0x000000ff06044208 */ /* 0x000fe20000000000 */
[----:B------:R-:W-:Y:S01]  /*0470*/  FFMA R10, R10, R7, -0.029999999329447746277 ;  /* 0xbcf5c28f0a0a7423 */ /* 0x000fe20000000007 */
[----:B------:R-:W-:-:S02]  /*0480*/  @P5 FSEL R5, R21, RZ, P1 ;  /* 0x000000ff15055208 */ /* 0x000fc40000800000 */
[----:B------:R-:W-:Y:S02]  /*0490*/  FSEL R4, R9, R4, !P2 ;  /* 0x0000000409047208 */ /* 0x000fe40005000000 */
[----:B------:R-:W-:-:S05]  /*04a0*/  FSEL R5, R10, R5, !P3 ;  /* 0x000000050a057208 */ /* 0x000fca0005800000 */
[----:B------:R-:W-:Y:S01]  /*04b0*/  STG.E.64 desc[UR4][R2.64], R4 ;  /* 0x0000000402007986 */ /* 0x000fe2000c101b04 */
[----:B------:R-:W-:Y:S05]  /*04c0*/  EXIT ;  /* 0x000000000000794d */ /* 0x000fea0003800000 */
.L_x_0:
[----:B------:R-:W-:-:S00]  /*04d0*/  BRA `(.L_x_0) ;  /* 0xfffffffc00fc7947 */ /* 0x000fc0000383ffff */
[----:B------:R-:W-:-:S00]  /*04e0*/  NOP ;  /* 0x0000000000007918 */ /* 0x000fc00000000000 */
        /* <DEDUP_REMOVED lines=9> */
.L_x_1:


//--------------------- .nv.constant0.triton_poi_fused_cat_17 --------------------------
	.section	.nv.constant0.triton_poi_fused_cat_17,"a",@progbits
	.sectionflags	@""
	.align	4
.nv.constant0.triton_poi_fused_cat_17:
	.zero		548
